	.headerflags	@"EF_CUDA_TEXMODE_UNIFIED EF_CUDA_64BIT_ADDRESS EF_CUDA_ACCELERATORS EF_CUDA_SM90 EF_CUDA_VIRTUAL_SM(EF_CUDA_SM90)"
	.elftype	@"ET_EXEC"


//--------------------- .nv.info                  --------------------------
	.section	.nv.info,"",@"SHT_CUDA_INFO"
	.align	4


	//----- nvinfo : EIATTR_REGCOUNT
	.align		4
        /*0000*/ 	.byte	0x04, 0x2f
        /*0002*/ 	.short	(.L_3 - .L_2)
	.align		4
.L_2:
        /*0004*/ 	.word	index@(triton_poi_fused__native_batch_norm_legit_no_training_1)
        /*0008*/ 	.word	0x00000012


	//----- nvinfo : EIATTR_MIN_STACK_SIZE
	.align		4
.L_3:
        /*000c*/ 	.byte	0x04, 0x12
        /*000e*/ 	.short	(.L_5 - .L_4)
	.align		4
.L_4:
        /*0010*/ 	.word	index@(triton_poi_fused__native_batch_norm_legit_no_training_1)
        /*0014*/ 	.word	0x00000000


	//----- nvinfo : EIATTR_FRAME_SIZE
	.align		4
.L_5:
        /*0018*/ 	.byte	0x04, 0x11
        /*001a*/ 	.short	(.L_7 - .L_6)
	.align		4
.L_6:
        /*001c*/ 	.word	index@(triton_poi_fused__native_batch_norm_legit_no_training_1)
        /*0020*/ 	.word	0x00000000


	//----- nvinfo : EIATTR_MIN_STACK_SIZE
	.align		4
.L_7:
        /*0024*/ 	.byte	0x04, 0x12
        /*0026*/ 	.short	(.L_9 - .L_8)
	.align		4
.L_8:
        /*0028*/ 	.word	index@(triton_poi_fused__native_batch_norm_legit_no_training_1)
        /*002c*/ 	.word	0x00000000
.L_9:


//--------------------- .nv.info.triton_poi_fused__native_batch_norm_legit_no_training_1 --------------------------
	.section	.nv.info.triton_poi_fused__native_batch_norm_legit_no_training_1,"",@"SHT_CUDA_INFO"
	.sectionflags	@""
	.align	4


	//----- nvinfo : EIATTR_CUDA_API_VERSION
	.align		4
        /*0000*/ 	.byte	0x04, 0x37
        /*0002*/ 	.short	(.L_11 - .L_10)
.L_10:
        /*0004*/ 	.word	0x0000007c


	//----- nvinfo : EIATTR_KPARAM_INFO
	.align		4
.L_11:
        /*0008*/ 	.byte	0x04, 0x17
        /*000a*/ 	.short	(.L_13 - .L_12)
.L_12:
        /*000c*/ 	.word	0x00000000
        /*0010*/ 	.short	0x0006
        /*0012*/ 	.short	0x0030
        /*0014*/ 	.byte	0x00, 0xf0, 0x11, 0x00


	//----- nvinfo : EIATTR_KPARAM_INFO
	.align		4
.L_13:
        /*0018*/ 	.byte	0x04, 0x17
        /*001a*/ 	.short	(.L_15 - .L_14)
.L_14:
        /*001c*/ 	.word	0x00000000
        /*0020*/ 	.short	0x0005
        /*0022*/ 	.short	0x0028
        /*0024*/ 	.byte	0x00, 0xf4, 0x21, 0x00


	//----- nvinfo : EIATTR_KPARAM_INFO
	.align		4
.L_15:
        /*0028*/ 	.byte	0x04, 0x17
        /*002a*/ 	.short	(.L_17 - .L_16)
.L_16:
        /*002c*/ 	.word	0x00000000
        /*0030*/ 	.short	0x0004
        /*0032*/ 	.short	0x0020
        /*0034*/ 	.byte	0x00, 0xf4, 0x21, 0x00


	//----- nvinfo : EIATTR_KPARAM_INFO
	.align		4
.L_17:
        /*0038*/ 	.byte	0x04, 0x17
        /*003a*/ 	.short	(.L_19 - .L_18)
.L_18:
        /*003c*/ 	.word	0x00000000
        /*0040*/ 	.short	0x0003
        /*0042*/ 	.short	0x0018
        /*0044*/ 	.byte	0x00, 0xf4, 0x21, 0x00


	//----- nvinfo : EIATTR_KPARAM_INFO
	.align		4
.L_19:
        /*0048*/ 	.byte	0x04, 0x17
        /*004a*/ 	.short	(.L_21 - .L_20)
.L_20:
        /*004c*/ 	.word	0x00000000
        /*0050*/ 	.short	0x0002
        /*0052*/ 	.short	0x0010
        /*0054*/ 	.byte	0x00, 0xf4, 0x21, 0x00


	//----- nvinfo : EIATTR_KPARAM_INFO
	.align		4
.L_21:
        /*0058*/ 	.byte	0x04, 0x17
        /*005a*/ 	.short	(.L_23 - .L_22)
.L_22:
        /*005c*/ 	.word	0x00000000
        /*0060*/ 	.short	0x0001
        /*0062*/ 	.short	0x0008
        /*0064*/ 	.byte	0x00, 0xf4, 0x21, 0x00


	//----- nvinfo : EIATTR_KPARAM_INFO
	.align		4
.L_23:
        /*0068*/ 	.byte	0x04, 0x17
        /*006a*/ 	.short	(.L_25 - .L_24)
.L_24:
        /*006c*/ 	.word	0x00000000
        /*0070*/ 	.short	0x0000
        /*0072*/ 	.short	0x0000
        /*0074*/ 	.byte	0x00, 0xf4, 0x21, 0x00


	//----- nvinfo : EIATTR_SPARSE_MMA_MASK
	.align		4
.L_25:
        /*0078*/ 	.byte	0x03, 0x50
        /*007a*/ 	.short	0x0000


	//----- nvinfo : EIATTR_MAXREG_COUNT
	.align		4
        /*007c*/ 	.byte	0x03, 0x1b
        /*007e*/ 	.short	0x00ff


	//----- nvinfo : EIATTR_EXIT_INSTR_OFFSETS
	.align		4
        /*0080*/ 	.byte	0x04, 0x1c
        /*0082*/ 	.short	(.L_27 - .L_26)


	//   ....[0]....
.L_26:
        /*0084*/ 	.word	0x00000300


	//   ....[1]....
        /*0088*/ 	.word	0x00000320


	//----- nvinfo : EIATTR_REQNTID
	.align		4
.L_27:
        /*008c*/ 	.byte	0x04, 0x10
        /*008e*/ 	.short	(.L_29 - .L_28)
.L_28:
        /*0090*/ 	.word	0x00000080
        /*0094*/ 	.word	0x00000001
        /*0098*/ 	.word	0x00000001


	//----- nvinfo : EIATTR_CBANK_PARAM_SIZE
	.align		4
.L_29:
        /*009c*/ 	.byte	0x03, 0x19
        /*009e*/ 	.short	0x0034


	//----- nvinfo : EIATTR_PARAM_CBANK
	.align		4
        /*00a0*/ 	.byte	0x04, 0x0a
        /*00a2*/ 	.short	(.L_31 - .L_30)
	.align		4
.L_30:
        /*00a4*/ 	.word	index@(.nv.constant0.triton_poi_fused__native_batch_norm_legit_no_training_1)
        /*00a8*/ 	.short	0x0210
        /*00aa*/ 	.short	0x0034


	//----- nvinfo : EIATTR_SW_WAR
	.align		4
.L_31:
        /*00ac*/ 	.byte	0x04, 0x36
        /*00ae*/ 	.short	(.L_33 - .L_32)
.L_32:
        /*00b0*/ 	.word	0x00000008
.L_33:


//--------------------- .nv.callgraph             --------------------------
	.section	.nv.callgraph,"",@"SHT_CUDA_CALLGRAPH"
	.align	4
	.sectionentsize	8
	.align		4
        /*0000*/ 	.word	0x00000000
	.align		4
        /*0004*/ 	.word	0xffffffff
	.align		4
        /*0008*/ 	.word	0x00000000
	.align		4
        /*000c*/ 	.word	0xfffffffe
	.align		4
        /*0010*/ 	.word	0x00000000
	.align		4
        /*0014*/ 	.word	0xfffffffd
	.align		4
        /*0018*/ 	.word	0x00000000
	.align		4
        /*001c*/ 	.word	0xfffffffc


//--------------------- .nv.constant4             --------------------------
	.section	.nv.constant4,"a",@progbits
	.align	8
	.align		8
.nv.constant4:
        /*0000*/ 	.dword	_$_str
	.align		8
        /*0008*/ 	.dword	_$_str_$_2


//--------------------- .text.triton_poi_fused__native_batch_norm_legit_no_training_1 --------------------------
	.section	.text.triton_poi_fused__native_batch_norm_legit_no_training_1,"ax",@progbits
	.align	128
        .global         triton_poi_fused__native_batch_norm_legit_no_training_1
        .type           triton_poi_fused__native_batch_norm_legit_no_training_1,@function
        .size           triton_poi_fused__native_batch_norm_legit_no_training_1,(.L_x_1 - triton_poi_fused__native_batch_norm_legit_no_training_1)
        .other          triton_poi_fused__native_batch_norm_legit_no_training_1,@"STO_CUDA_ENTRY STV_DEFAULT"
triton_poi_fused__native_batch_norm_legit_no_training_1:
.text.triton_poi_fused__native_batch_norm_legit_no_training_1:
[----:B------:R-:W0:Y:S01]  /*0000*/  LDC R1, c[0x0][0x28] ;  /* 0x00000a00ff017b82 */ /* 0x000e220000000800 */
[----:B------:R-:W1:Y:S07]  /*0010*/  S2R R0, SR_TID.X ;  /* 0x0000000000007919 */ /* 0x000e6e0000002100 */
[----:B------:R-:W2:Y:S01]  /*0020*/  LDC.64 R8, c[0x0][0x220] ;  /* 0x00008800ff087b82 */ /* 0x000ea20000000a00 */
[----:B------:R-:W-:Y:S01]  /*0030*/  HFMA2.MMA R14, -RZ, RZ, 0, 0 ;  /* 0x00000000ff0e7435 */ /* 0x000fe200000001ff */
[----:B------:R-:W-:Y:S01]  /*0040*/  ULDC.64 UR4, c[0x0][0x208] ;  /* 0x0000820000047ab9 */ /* 0x000fe20000000a00 */
[----:B------:R-:W3:Y:S05]  /*0050*/  S2R R3, SR_CTAID.X ;  /* 0x0000000000037919 */ /* 0x000eea0000002500 */
[----:B------:R-:W4:Y:S08]  /*0060*/  LDC.64 R4, c[0x0][0x210] ;  /* 0x00008400ff047b82 */ /* 0x000f300000000a00 */
[----:B------:R-:W5:Y:S08]  /*0070*/  LDC.64 R6, c[0x0][0x218] ;  /* 0x00008600ff067b82 */ /* 0x000f700000000a00 */
[----:B------:R-:W5:Y:S01]  /*0080*/  LDC.64 R10, c[0x0][0x228] ;  /* 0x00008a00ff0a7b82 */ /* 0x000f620000000a00 */
[----:B-1----:R-:W-:-:S07]  /*0090*/  LOP3.LUT R0, R0, 0x7f, RZ, 0xc0, !PT ;  /* 0x0000007f00007812 */ /* 0x002fce00078ec0ff */
[----:B------:R-:W1:Y:S01]  /*00a0*/  LDC.64 R12, c[0x0][0x230] ;  /* 0x00008c00ff0c7b82 */ /* 0x000e620000000a00 */
[----:B---3--:R-:W-:Y:S02]  /*00b0*/  SHF.R.S32.HI R2, RZ, 0x18, R3 ;  /* 0x00000018ff027819 */ /* 0x008fe40000011403 */
[----:B------:R-:W-:Y:S02]  /*00c0*/  LEA R0, R3, R0, 0x7 ;  /* 0x0000000003007211 */ /* 0x000fe400078e38ff */
[----:B------:R-:W-:Y:S02]  /*00d0*/  SGXT R3, R2, 0x1 ;  /* 0x000000010203781a */ /* 0x000fe40000000200 */
[----:B------:R-:W-:Y:S02]  /*00e0*/  ISETP.GE.AND P2, PT, R0, 0x80, PT ;  /* 0x000000800000780c */ /* 0x000fe40003f46270 */
[----:B------:R-:W-:-:S04]  /*00f0*/  LEA.HI R3, R3, R0, RZ, 0x4 ;  /* 0x0000000003037211 */ /* 0x000fc800078f20ff */
[----:B------:R-:W-:-:S04]  /*0100*/  SHF.R.S32.HI R2, RZ, 0x4, R3 ;  /* 0x00000004ff027819 */ /* 0x000fc80000011403 */
[----:B------:R-:W-:-:S04]  /*0110*/  LEA.HI R3, R3, R2, RZ, 0x1 ;  /* 0x0000000203037211 */ /* 0x000fc800078f08ff */
[----:B------:R-:W-:-:S04]  /*0120*/  LOP3.LUT R3, R3, 0xfffffffe, RZ, 0xc0, !PT ;  /* 0xfffffffe03037812 */ /* 0x000fc800078ec0ff */
[----:B------:R-:W-:-:S05]  /*0130*/  IADD3 R15, R2, -R3, RZ ;  /* 0x80000003020f7210 */ /* 0x000fca0007ffe0ff */
[----:B--2---:R-:W-:-:S05]  /*0140*/  IMAD.WIDE R8, R15, 0x4, R8 ;  /* 0x000000040f087825 */ /* 0x004fca00078e0208 */
[----:B------:R2:W3:Y:S01]  /*0150*/  @!P2 LDG.E.EL R14, desc[UR4][R8.64] ;  /* 0x00000004080ea981 */ /* 0x0004e2000c2e1900 */
[----:B------:R-:W-:Y:S01]  /*0160*/  CS2R R2, SRZ ;  /* 0x0000000000027805 */ /* 0x000fe2000001ff00 */
[----:B----4-:R-:W-:-:S04]  /*0170*/  IMAD.WIDE R4, R0, 0x4, R4 ;  /* 0x0000000400047825 */ /* 0x010fc800078e0204 */
[C---:B-----5:R-:W-:Y:S01]  /*0180*/  IMAD.WIDE R6, R15.reuse, 0x4, R6 ;  /* 0x000000040f067825 */ /* 0x060fe200078e0206 */
[----:B------:R4:W5:Y:S03]  /*0190*/  @!P2 LDG.E R2, desc[UR4][R4.64] ;  /* 0x000000040402a981 */ /* 0x000966000c1e1900 */
[C---:B0-2---:R-:W-:Y:S01]  /*01a0*/  IMAD.WIDE R8, R15.reuse, 0x4, R10 ;  /* 0x000000040f087825 */ /* 0x045fe200078e020a */
[----:B------:R0:W5:Y:S03]  /*01b0*/  @!P2 LDG.E.EL R3, desc[UR4][R6.64] ;  /* 0x000000040603a981 */ /* 0x000166000c2e1900 */
[----:B-1----:R-:W-:Y:S01]  /*01c0*/  IMAD.WIDE R10, R15, 0x4, R12 ;  /* 0x000000040f0a7825 */ /* 0x002fe200078e020c */
[----:B------:R-:W-:Y:S01]  /*01d0*/  CS2R R12, SRZ ;  /* 0x00000000000c7805 */ /* 0x000fe2000001ff00 */
[----:B----4-:R-:W1:Y:S05]  /*01e0*/  LDC.64 R4, c[0x0][0x238] ;  /* 0x00008e00ff047b82 */ /* 0x010e6a0000000a00 */
[----:B------:R-:W2:Y:S04]  /*01f0*/  @!P2 LDG.E.EL R12, desc[UR4][R8.64] ;  /* 0x00000004080ca981 */ /* 0x000ea8000c2e1900 */
[----:B------:R-:W2:Y:S01]  /*0200*/  @!P2 LDG.E.EL R13, desc[UR4][R10.64] ;  /* 0x000000040a0da981 */ /* 0x000ea2000c2e1900 */
[----:B0-----:R-:W-:Y:S01]  /*0210*/  MOV R6, 0x3e800000 ;  /* 0x3e80000000067802 */ /* 0x001fe20000000f00 */
[----:B---3--:R-:W-:-:S04]  /*0220*/  FADD R14, R14, 9.9999997473787516356e-06 ;  /* 0x3727c5ac0e0e7421 */ /* 0x008fc80000000000 */
[----:B------:R-:W0:Y:S01]  /*0230*/  MUFU.SQRT R15, R14 ;  /* 0x0000000e000f7308 */ /* 0x000e220000002000 */
[----:B-----5:R-:W-:Y:S01]  /*0240*/  FADD R2, -R3, R2 ;  /* 0x0000000203027221 */ /* 0x020fe20000000100 */
[C---:B0-----:R-:W-:Y:S02]  /*0250*/  FSETP.GT.AND P0, PT, R15.reuse, 8.50705917302346158658e+37, PT ;  /* 0x7e8000000f00780b */ /* 0x041fe40003f04000 */
[----:B------:R-:W-:Y:S02]  /*0260*/  FSETP.GEU.AND P1, PT, R15, 1.175494350822287508e-38, PT ;  /* 0x008000000f00780b */ /* 0x000fe40003f2e000 */
[----:B------:R-:W-:-:S09]  /*0270*/  FSEL R6, R6, 1, P0 ;  /* 0x3f80000006067808 */ /* 0x000fd20000000000 */
[----:B------:R-:W-:Y:S02]  /*0280*/  @P0 FMUL R15, R15, 0.25 ;  /* 0x3e8000000f0f0820 */ /* 0x000fe40000400000 */
[----:B------:R-:W-:Y:S02]  /*0290*/  @!P1 FMUL R6, R6, 16777216 ;  /* 0x4b80000006069820 */ /* 0x000fe40000400000 */
[----:B------:R-:W-:-:S06]  /*02a0*/  @!P1 FMUL R15, R15, 16777216 ;  /* 0x4b8000000f0f9820 */ /* 0x000fcc0000400000 */
[----:B------:R-:W0:Y:S02]  /*02b0*/  MUFU.RCP R15, R15 ;  /* 0x0000000f000f7308 */ /* 0x000e240000001000 */
[----:B0-----:R-:W-:-:S04]  /*02c0*/  FMUL R3, R15, R6 ;  /* 0x000000060f037220 */ /* 0x001fc80000400000 */
[----:B------:R-:W-:Y:S01]  /*02d0*/  FMUL R6, R2, R3 ;  /* 0x0000000302067220 */ /* 0x000fe20000400000 */
[----:B-1----:R-:W-:-:S04]  /*02e0*/  IMAD.WIDE R2, R0, 0x4, R4 ;  /* 0x0000000400027825 */ /* 0x002fc800078e0204 */
[----:B--2---:R-:W-:Y:S01]  /*02f0*/  FFMA R13, R6, R12, R13 ;  /* 0x0000000c060d7223 */ /* 0x004fe2000000000d */
[----:B------:R-:W-:Y:S06]  /*0300*/  @P2 EXIT ;  /* 0x000000000000294d */ /* 0x000fec0003800000 */
[----:B------:R-:W-:Y:S01]  /*0310*/  STG.E desc[UR4][R2.64], R13 ;  /* 0x0000000d02007986 */ /* 0x000fe2000c101904 */
[----:B------:R-:W-:Y:S05]  /*0320*/  EXIT ;  /* 0x000000000000794d */ /* 0x000fea0003800000 */
.L_x_0:
[----:B------:R-:W-:-:S00]  /*0330*/  BRA `(.L_x_0) ;  /* 0xfffffffc00fc7947 */ /* 0x000fc0000383ffff */
[----:B------:R-:W-:-:S00]  /*0340*/  NOP ;  /* 0x0000000000007918 */ /* 0x000fc00000000000 */
        /* <DEDUP_REMOVED lines=11> */
.L_x_1:


//--------------------- .nv.global.init           --------------------------
	.section	.nv.global.init,"aw",@progbits
.nv.global.init:
	.type		_$_str,@object
	.size		_$_str,(_$_str_$_2 - _$_str)
_$_str:
        /*0000*/ 	.byte	0x5f, 0x5f, 0x43, 0x55, 0x44, 0x41, 0x5f, 0x46, 0x54, 0x5a, 0x00
	.type		_$_str_$_2,@object
	.size		_$_str_$_2,(.L_1 - _$_str_$_2)
_$_str_$_2:
        /*000b*/ 	.byte	0x5f, 0x5f, 0x43, 0x55, 0x44, 0x41, 0x5f, 0x50, 0x52, 0x45, 0x43, 0x5f, 0x53, 0x51, 0x52, 0x54
        /*001b*/ 	.byte	0x00
.L_1:


//--------------------- .nv.constant0.triton_poi_fused__native_batch_norm_legit_no_training_1 --------------------------
	.section	.nv.constant0.triton_poi_fused__native_batch_norm_legit_no_training_1,"a",@progbits
	.sectionflags	@""
	.align	4
.nv.constant0.triton_poi_fused__native_batch_norm_legit_no_training_1:
	.zero		580
